//
// Generated by NVIDIA NVVM Compiler
//
// Compiler Build ID: CL-36424714
// Cuda compilation tools, release 13.0, V13.0.88
// Based on NVVM 20.0.0
//

.version 9.0
.target sm_100
.address_size 64

	// .globl	_Z15update_clustersiiPdS_S_S_Pi

.visible .entry _Z15update_clustersiiPdS_S_S_Pi(
	.param .u32 _Z15update_clustersiiPdS_S_S_Pi_param_0,
	.param .u32 _Z15update_clustersiiPdS_S_S_Pi_param_1,
	.param .u64 .ptr .align 1 _Z15update_clustersiiPdS_S_S_Pi_param_2,
	.param .u64 .ptr .align 1 _Z15update_clustersiiPdS_S_S_Pi_param_3,
	.param .u64 .ptr .align 1 _Z15update_clustersiiPdS_S_S_Pi_param_4,
	.param .u64 .ptr .align 1 _Z15update_clustersiiPdS_S_S_Pi_param_5,
	.param .u64 .ptr .align 1 _Z15update_clustersiiPdS_S_S_Pi_param_6
)
{
	.reg .pred 	%p<3>;
	.reg .b32 	%r<8>;
	.reg .b64 	%rd<18>;
	.reg .b64 	%fd<7>;

	ld.param.u32 	%r3, [_Z15update_clustersiiPdS_S_S_Pi_param_1];
	ld.param.u64 	%rd2, [_Z15update_clustersiiPdS_S_S_Pi_param_2];
	ld.param.u64 	%rd3, [_Z15update_clustersiiPdS_S_S_Pi_param_3];
	ld.param.u64 	%rd4, [_Z15update_clustersiiPdS_S_S_Pi_param_4];
	ld.param.u64 	%rd5, [_Z15update_clustersiiPdS_S_S_Pi_param_5];
	ld.param.u64 	%rd6, [_Z15update_clustersiiPdS_S_S_Pi_param_6];
	mov.u32 	%r4, %ctaid.x;
	mov.u32 	%r5, %ntid.x;
	mov.u32 	%r6, %tid.x;
	mad.lo.s32 	%r1, %r4, %r5, %r6;
	setp.ge.s32 	%p1, %r1, %r3;
	@%p1 bra 	$L__BB0_3;
	cvta.to.global.u64 	%rd7, %rd6;
	mul.wide.s32 	%rd8, %r1, 4;
	add.s64 	%rd1, %rd7, %rd8;
	ld.global.u32 	%r2, [%rd1];
	setp.eq.s32 	%p2, %r2, 0;
	@%p2 bra 	$L__BB0_3;
	cvta.to.global.u64 	%rd9, %rd4;
	mul.wide.s32 	%rd10, %r1, 8;
	add.s64 	%rd11, %rd9, %rd10;
	ld.global.f64 	%fd1, [%rd11];
	cvt.rn.f64.s32 	%fd2, %r2;
	div.rn.f64 	%fd3, %fd1, %fd2;
	cvta.to.global.u64 	%rd12, %rd2;
	add.s64 	%rd13, %rd12, %rd10;
	st.global.f64 	[%rd13], %fd3;
	cvta.to.global.u64 	%rd14, %rd5;
	add.s64 	%rd15, %rd14, %rd10;
	ld.global.f64 	%fd4, [%rd15];
	ld.global.u32 	%r7, [%rd1];
	cvt.rn.f64.s32 	%fd5, %r7;
	div.rn.f64 	%fd6, %fd4, %fd5;
	cvta.to.global.u64 	%rd16, %rd3;
	add.s64 	%rd17, %rd16, %rd10;
	st.global.f64 	[%rd17], %fd6;
$L__BB0_3:
	ret;

}


// ===== COMPILED SASS (sm_100) =====

	.target	sm_100

	.elftype	@"ET_EXEC"


//--------------------- .note.nv.tkinfo           --------------------------
	.section	.note.nv.tkinfo,"",@"SHT_NOTE"
	.sectionflags	@"SHF_NOTE_NV_TKINFO"
	.tkinfo
        /*0018*/ 	.word	0x00000002
        /*0030*/ 	.string	""
        /*0030*/ 	.string	"ptxas"
        /*0030*/ 	.string	"Cuda compilation tools, release 13.0, V13.0.88"
        /*0030*/ 	.string	"Build cuda_13.0.r13.0/compiler.36424714_0"
        /*0030*/ 	.string	"-arch sm_100 -m 64 "



//--------------------- .note.nv.cuinfo           --------------------------
	.section	.note.nv.cuinfo,"",@"SHT_NOTE"
	.sectionflags	@"SHF_NOTE_NV_CUINFO"
        /*0018*/ 	.short	0x0002
        /*001a*/ 	.short	0x0064
        /*001c*/ 	.short	0x0082
	.zero		2


//--------------------- .nv.info                  --------------------------
	.section	.nv.info,"",@"SHT_CUDA_INFO"
	.align	4


	//----- nvinfo : EIATTR_REGCOUNT
	.align		4
        /*0000*/ 	.byte	0x04, 0x2f
        /*0002*/ 	.short	(.L_1 - .L_0)
	.align		4
.L_0:
        /*0004*/ 	.word	index@(_Z15update_clustersiiPdS_S_S_Pi)
        /*0008*/ 	.word	0x0000001b


	//----- nvinfo : EIATTR_FRAME_SIZE
	.align		4
.L_1:
        /*000c*/ 	.byte	0x04, 0x11
        /*000e*/ 	.short	(.L_3 - .L_2)
	.align		4
.L_2:
        /*0010*/ 	.word	index@($__internal_0_$__cuda_sm20_div_rn_f64_full)
        /*0014*/ 	.word	0x00000000


	//----- nvinfo : EIATTR_FRAME_SIZE
	.align		4
.L_3:
        /*0018*/ 	.byte	0x04, 0x11
        /*001a*/ 	.short	(.L_5 - .L_4)
	.align		4
.L_4:
        /*001c*/ 	.word	index@(_Z15update_clustersiiPdS_S_S_Pi)
        /*0020*/ 	.word	0x00000000


	//----- nvinfo : EIATTR_MIN_STACK_SIZE
	.align		4
.L_5:
        /*0024*/ 	.byte	0x04, 0x12
        /*0026*/ 	.short	(.L_7 - .L_6)
	.align		4
.L_6:
        /*0028*/ 	.word	index@(_Z15update_clustersiiPdS_S_S_Pi)
        /*002c*/ 	.word	0x00000000
.L_7:


//--------------------- .nv.compat                --------------------------
	.section	.nv.compat,"",@"SHT_CUDA_COMPAT_INFO"
	.align	4
        /*0000*/ 	.byte	0x02, 0x09, 0x00, 0x00, 0x02, 0x02, 0x01, 0x00, 0x02, 0x05, 0x05, 0x00, 0x03, 0x07, 0x01, 0x01
        /*0010*/ 	.byte	0x02, 0x03, 0x00, 0x00, 0x02, 0x06, 0x01, 0x00, 0x04, 0x0b, 0x08, 0x00, 0x01, 0x00, 0x00, 0x00
        /*0020*/ 	.byte	0x00, 0x00, 0x00, 0x00


//--------------------- .nv.info._Z15update_clustersiiPdS_S_S_Pi --------------------------
	.section	.nv.info._Z15update_clustersiiPdS_S_S_Pi,"",@"SHT_CUDA_INFO"
	.sectionflags	@""
	.align	4


	//----- nvinfo : EIATTR_CUDA_API_VERSION
	.align		4
        /*0000*/ 	.byte	0x04, 0x37
        /*0002*/ 	.short	(.L_9 - .L_8)
.L_8:
        /*0004*/ 	.word	0x00000082


	//----- nvinfo : EIATTR_KPARAM_INFO
	.align		4
.L_9:
        /*0008*/ 	.byte	0x04, 0x17
        /*000a*/ 	.short	(.L_11 - .L_10)
.L_10:
        /*000c*/ 	.word	0x00000000
        /*0010*/ 	.short	0x0006
        /*0012*/ 	.short	0x0028
        /*0014*/ 	.byte	0x00, 0xf5, 0x21, 0x00


	//----- nvinfo : EIATTR_KPARAM_INFO
	.align		4
.L_11:
        /*0018*/ 	.byte	0x04, 0x17
        /*001a*/ 	.short	(.L_13 - .L_12)
.L_12:
        /*001c*/ 	.word	0x00000000
        /*0020*/ 	.short	0x0005
        /*0022*/ 	.short	0x0020
        /*0024*/ 	.byte	0x00, 0xf5, 0x21, 0x00


	//----- nvinfo : EIATTR_KPARAM_INFO
	.align		4
.L_13:
        /*0028*/ 	.byte	0x04, 0x17
        /*002a*/ 	.short	(.L_15 - .L_14)
.L_14:
        /*002c*/ 	.word	0x00000000
        /*0030*/ 	.short	0x0004
        /*0032*/ 	.short	0x0018
        /*0034*/ 	.byte	0x00, 0xf5, 0x21, 0x00


	//----- nvinfo : EIATTR_KPARAM_INFO
	.align		4
.L_15:
        /*0038*/ 	.byte	0x04, 0x17
        /*003a*/ 	.short	(.L_17 - .L_16)
.L_16:
        /*003c*/ 	.word	0x00000000
        /*0040*/ 	.short	0x0003
        /*0042*/ 	.short	0x0010
        /*0044*/ 	.byte	0x00, 0xf5, 0x21, 0x00


	//----- nvinfo : EIATTR_KPARAM_INFO
	.align		4
.L_17:
        /*0048*/ 	.byte	0x04, 0x17
        /*004a*/ 	.short	(.L_19 - .L_18)
.L_18:
        /*004c*/ 	.word	0x00000000
        /*0050*/ 	.short	0x0002
        /*0052*/ 	.short	0x0008
        /*0054*/ 	.byte	0x00, 0xf5, 0x21, 0x00


	//----- nvinfo : EIATTR_KPARAM_INFO
	.align		4
.L_19:
        /*0058*/ 	.byte	0x04, 0x17
        /*005a*/ 	.short	(.L_21 - .L_20)
.L_20:
        /*005c*/ 	.word	0x00000000
        /*0060*/ 	.short	0x0001
        /*0062*/ 	.short	0x0004
        /*0064*/ 	.byte	0x00, 0xf0, 0x11, 0x00


	//----- nvinfo : EIATTR_KPARAM_INFO
	.align		4
.L_21:
        /*0068*/ 	.byte	0x04, 0x17
        /*006a*/ 	.short	(.L_23 - .L_22)
.L_22:
        /*006c*/ 	.word	0x00000000
        /*0070*/ 	.short	0x0000
        /*0072*/ 	.short	0x0000
        /*0074*/ 	.byte	0x00, 0xf0, 0x11, 0x00


	//----- nvinfo : EIATTR_SPARSE_MMA_MASK
	.align		4
.L_23:
        /*0078*/ 	.byte	0x03, 0x50
        /*007a*/ 	.short	0x0000


	//----- nvinfo : EIATTR_MAXREG_COUNT
	.align		4
        /*007c*/ 	.byte	0x03, 0x1b
        /*007e*/ 	.short	0x00ff


	//----- nvinfo : EIATTR_MERCURY_ISA_VERSION
	.align		4
        /*0080*/ 	.byte	0x03, 0x5f
        /*0082*/ 	.short	0x0101


	//----- nvinfo : EIATTR_VRC_CTA_INIT_COUNT
	.align		4
        /*0084*/ 	.byte	0x02, 0x4a
	.zero		1
	.zero		1


	//----- nvinfo : EIATTR_EXIT_INSTR_OFFSETS
	.align		4
        /*0088*/ 	.byte	0x04, 0x1c
        /*008a*/ 	.short	(.L_25 - .L_24)


	//   ....[0]....
.L_24:
        /*008c*/ 	.word	0x00000070


	//   ....[1]....
        /*0090*/ 	.word	0x000000d0


	//   ....[2]....
        /*0094*/ 	.word	0x00000450


	//----- nvinfo : EIATTR_CRS_STACK_SIZE
	.align		4
.L_25:
        /*0098*/ 	.byte	0x04, 0x1e
        /*009a*/ 	.short	(.L_27 - .L_26)
.L_26:
        /*009c*/ 	.word	0x00000000


	//----- nvinfo : EIATTR_CBANK_PARAM_SIZE
	.align		4
.L_27:
        /*00a0*/ 	.byte	0x03, 0x19
        /*00a2*/ 	.short	0x0030


	//----- nvinfo : EIATTR_PARAM_CBANK
	.align		4
        /*00a4*/ 	.byte	0x04, 0x0a
        /*00a6*/ 	.short	(.L_29 - .L_28)
	.align		4
.L_28:
        /*00a8*/ 	.word	index@(.nv.constant0._Z15update_clustersiiPdS_S_S_Pi)
        /*00ac*/ 	.short	0x0380
        /*00ae*/ 	.short	0x0030


	//----- nvinfo : EIATTR_SW_WAR
	.align		4
.L_29:
        /*00b0*/ 	.byte	0x04, 0x36
        /*00b2*/ 	.short	(.L_31 - .L_30)
.L_30:
        /*00b4*/ 	.word	0x00000008
.L_31:


//--------------------- .nv.callgraph             --------------------------
	.section	.nv.callgraph,"",@"SHT_CUDA_CALLGRAPH"
	.align	4
	.sectionentsize	8
	.align		4
        /*0000*/ 	.word	0x00000000
	.align		4
        /*0004*/ 	.word	0xffffffff
	.align		4
        /*0008*/ 	.word	0x00000000
	.align		4
        /*000c*/ 	.word	0xfffffffe
	.align		4
        /*0010*/ 	.word	0x00000000
	.align		4
        /*0014*/ 	.word	0xfffffffd
	.align		4
        /*0018*/ 	.word	0x00000000
	.align		4
        /*001c*/ 	.word	0xfffffffc


//--------------------- .text._Z15update_clustersiiPdS_S_S_Pi --------------------------
	.section	.text._Z15update_clustersiiPdS_S_S_Pi,"ax",@progbits
	.align	128
        .global         _Z15update_clustersiiPdS_S_S_Pi
        .type           _Z15update_clustersiiPdS_S_S_Pi,@function
        .size           _Z15update_clustersiiPdS_S_S_Pi,(.L_x_10 - _Z15update_clustersiiPdS_S_S_Pi)
        .other          _Z15update_clustersiiPdS_S_S_Pi,@"STO_CUDA_ENTRY STV_DEFAULT"
_Z15update_clustersiiPdS_S_S_Pi:
.text._Z15update_clustersiiPdS_S_S_Pi:
[----:B------:R-:W-:Y:S01]  /*0000*/  LDC R1, c[0x0][0x37c] ;  /* 0x0000df00ff017b82 */ /* 0x000fe20000000800 */
[----:B------:R-:W0:Y:S07]  /*0010*/  S2R R3, SR_TID.X ;  /* 0x0000000000037919 */ /* 0x000e2e0000002100 */
[----:B------:R-:W0:Y:S01]  /*0020*/  S2UR UR4, SR_CTAID.X ;  /* 0x00000000000479c3 */ /* 0x000e220000002500 */
[----:B------:R-:W1:Y:S07]  /*0030*/  LDCU UR5, c[0x0][0x384] ;  /* 0x00007080ff0577ac */ /* 0x000e6e0008000800 */
[----:B------:R-:W0:Y:S02]  /*0040*/  LDC R0, c[0x0][0x360] ;  /* 0x0000d800ff007b82 */ /* 0x000e240000000800 */
[----:B0-----:R-:W-:-:S05]  /*0050*/  IMAD R0, R0, UR4, R3 ;  /* 0x0000000400007c24 */ /* 0x001fca000f8e0203 */
[----:B-1----:R-:W-:-:S13]  /*0060*/  ISETP.GE.AND P0, PT, R0, UR5, PT ;  /* 0x0000000500007c0c */ /* 0x002fda000bf06270 */
[----:B------:R-:W-:Y:S05]  /*0070*/  @P0 EXIT ;  /* 0x000000000000094d */ /* 0x000fea0003800000 */
[----:B------:R-:W0:Y:S01]  /*0080*/  LDC.64 R4, c[0x0][0x3a8] ;  /* 0x0000ea00ff047b82 */ /* 0x000e220000000a00 */
[----:B------:R-:W1:Y:S01]  /*0090*/  LDCU.64 UR4, c[0x0][0x358] ;  /* 0x00006b00ff0477ac */ /* 0x000e620008000a00 */
[----:B0-----:R-:W-:-:S05]  /*00a0*/  IMAD.WIDE R4, R0, 0x4, R4 ;  /* 0x0000000400047825 */ /* 0x001fca00078e0204 */
[----:B-1----:R-:W2:Y:S02]  /*00b0*/  LDG.E R8, desc[UR4][R4.64] ;  /* 0x0000000404087981 */ /* 0x002ea4000c1e1900 */
[----:B--2---:R-:W-:-:S13]  /*00c0*/  ISETP.NE.AND P0, PT, R8, RZ, PT ;  /* 0x000000ff0800720c */ /* 0x004fda0003f05270 */
[----:B------:R-:W-:Y:S05]  /*00d0*/  @!P0 EXIT ;  /* 0x000000000000894d */ /* 0x000fea0003800000 */
[----:B------:R-:W0:Y:S02]  /*00e0*/  LDC.64 R6, c[0x0][0x398] ;  /* 0x0000e600ff067b82 */ /* 0x000e240000000a00 */
[----:B0-----:R-:W-:-:S06]  /*00f0*/  IMAD.WIDE R6, R0, 0x8, R6 ;  /* 0x0000000800067825 */ /* 0x001fcc00078e0206 */
[----:B------:R-:W2:Y:S01]  /*0100*/  LDG.E.64 R6, desc[UR4][R6.64] ;  /* 0x0000000406067981 */ /* 0x000ea2000c1e1b00 */
[----:B------:R-:W0:Y:S01]  /*0110*/  I2F.F64 R8, R8 ;  /* 0x0000000800087312 */ /* 0x000e220000201c00 */
[----:B------:R-:W-:Y:S01]  /*0120*/  IMAD.MOV.U32 R2, RZ, RZ, 0x1 ;  /* 0x00000001ff027424 */ /* 0x000fe200078e00ff */
[----:B------:R-:W-:Y:S06]  /*0130*/  BSSY.RECONVERGENT B0, `(.L_x_0) ;  /* 0x0000012000007945 */ /* 0x000fec0003800200 */
[----:B0-----:R-:W0:Y:S02]  /*0140*/  MUFU.RCP64H R3, R9 ;  /* 0x0000000900037308 */ /* 0x001e240000001800 */
[----:B0-----:R-:W-:-:S08]  /*0150*/  DFMA R10, -R8, R2, 1 ;  /* 0x3ff00000080a742b */ /* 0x001fd00000000102 */
[----:B------:R-:W-:-:S08]  /*0160*/  DFMA R10, R10, R10, R10 ;  /* 0x0000000a0a0a722b */ /* 0x000fd0000000000a */
[----:B------:R-:W-:-:S08]  /*0170*/  DFMA R10, R2, R10, R2 ;  /* 0x0000000a020a722b */ /* 0x000fd00000000002 */
[----:B------:R-:W-:-:S08]  /*0180*/  DFMA R2, -R8, R10, 1 ;  /* 0x3ff000000802742b */ /* 0x000fd0000000010a */
[----:B------:R-:W-:-:S08]  /*0190*/  DFMA R2, R10, R2, R10 ;  /* 0x000000020a02722b */ /* 0x000fd0000000000a */
[----:B--2---:R-:W-:Y:S01]  /*01a0*/  DMUL R10, R6, R2 ;  /* 0x00000002060a7228 */ /* 0x004fe20000000000 */
[----:B------:R-:W-:-:S07]  /*01b0*/  FSETP.GEU.AND P1, PT, |R7|, 6.5827683646048100446e-37, PT ;  /* 0x036000000700780b */ /* 0x000fce0003f2e200 */
[----:B------:R-:W-:-:S08]  /*01c0*/  DFMA R12, -R8, R10, R6 ;  /* 0x0000000a080c722b */ /* 0x000fd00000000106 */
[----:B------:R-:W-:-:S10]  /*01d0*/  DFMA R2, R2, R12, R10 ;  /* 0x0000000c0202722b */ /* 0x000fd4000000000a */
[----:B------:R-:W-:-:S05]  /*01e0*/  FFMA R10, RZ, R9, R3 ;  /* 0x00000009ff0a7223 */ /* 0x000fca0000000003 */
[----:B------:R-:W-:-:S13]  /*01f0*/  FSETP.GT.AND P0, PT, |R10|, 1.469367938527859385e-39, PT ;  /* 0x001000000a00780b */ /* 0x000fda0003f04200 */
[----:B------:R-:W-:Y:S05]  /*0200*/  @P0 BRA P1, `(.L_x_1) ;  /* 0x0000000000100947 */ /* 0x000fea0000800000 */
[----:B------:R-:W-:Y:S01]  /*0210*/  IMAD.MOV.U32 R10, RZ, RZ, R6 ;  /* 0x000000ffff0a7224 */ /* 0x000fe200078e0006 */
[----:B------:R-:W-:Y:S01]  /*0220*/  MOV R12, 0x250 ;  /* 0x00000250000c7802 */ /* 0x000fe20000000f00 */
[----:B------:R-:W-:-:S07]  /*0230*/  IMAD.MOV.U32 R11, RZ, RZ, R7 ;  /* 0x000000ffff0b7224 */ /* 0x000fce00078e0007 */
[----:B------:R-:W-:Y:S05]  /*0240*/  CALL.REL.NOINC `($__internal_0_$__cuda_sm20_div_rn_f64_full) ;  /* 0x0000000000847944 */ /* 0x000fea0003c00000 */
.L_x_1:
[----:B------:R-:W-:Y:S05]  /*0250*/  BSYNC.RECONVERGENT B0 ;  /* 0x0000000000007941 */ /* 0x000fea0003800200 */
.L_x_0:
[----:B------:R-:W0:Y:S08]  /*0260*/  LDC.64 R10, c[0x0][0x388] ;  /* 0x0000e200ff0a7b82 */ /* 0x000e300000000a00 */
[----:B------:R-:W1:Y:S01]  /*0270*/  LDC.64 R6, c[0x0][0x3a0] ;  /* 0x0000e800ff067b82 */ /* 0x000e620000000a00 */
[----:B0-----:R-:W-:-:S05]  /*0280*/  IMAD.WIDE R10, R0, 0x8, R10 ;  /* 0x00000008000a7825 */ /* 0x001fca00078e020a */
[----:B------:R0:W-:Y:S04]  /*0290*/  STG.E.64 desc[UR4][R10.64], R2 ;  /* 0x000000020a007986 */ /* 0x0001e8000c101b04 */
[----:B------:R-:W2:Y:S01]  /*02a0*/  LDG.E R8, desc[UR4][R4.64] ;  /* 0x0000000404087981 */ /* 0x000ea2000c1e1900 */
[----:B-1----:R-:W-:-:S06]  /*02b0*/  IMAD.WIDE R6, R0, 0x8, R6 ;  /* 0x0000000800067825 */ /* 0x002fcc00078e0206 */
[----:B------:R-:W3:Y:S01]  /*02c0*/  LDG.E.64 R6, desc[UR4][R6.64] ;  /* 0x0000000406067981 */ /* 0x000ee2000c1e1b00 */
[----:B------:R-:W-:Y:S01]  /*02d0*/  IMAD.MOV.U32 R12, RZ, RZ, 0x1 ;  /* 0x00000001ff0c7424 */ /* 0x000fe200078e00ff */
[----:B------:R-:W-:Y:S01]  /*02e0*/  BSSY.RECONVERGENT B0, `(.L_x_2) ;  /* 0x0000013000007945 */ /* 0x000fe20003800200 */
[----:B--2---:R-:W1:Y:S01]  /*02f0*/  I2F.F64 R8, R8 ;  /* 0x0000000800087312 */ /* 0x004e620000201c00 */
[----:B---3--:R-:W-:-:S07]  /*0300*/  FSETP.GEU.AND P1, PT, |R7|, 6.5827683646048100446e-37, PT ;  /* 0x036000000700780b */ /* 0x008fce0003f2e200 */
[----:B-1----:R-:W1:Y:S02]  /*0310*/  MUFU.RCP64H R13, R9 ;  /* 0x00000009000d7308 */ /* 0x002e640000001800 */
[----:B-1----:R-:W-:-:S08]  /*0320*/  DFMA R14, -R8, R12, 1 ;  /* 0x3ff00000080e742b */ /* 0x002fd0000000010c */
[----:B------:R-:W-:-:S08]  /*0330*/  DFMA R14, R14, R14, R14 ;  /* 0x0000000e0e0e722b */ /* 0x000fd0000000000e */
[----:B------:R-:W-:-:S08]  /*0340*/  DFMA R14, R12, R14, R12 ;  /* 0x0000000e0c0e722b */ /* 0x000fd0000000000c */
[----:B0-----:R-:W-:-:S08]  /*0350*/  DFMA R2, -R8, R14, 1 ;  /* 0x3ff000000802742b */ /* 0x001fd0000000010e */
[----:B------:R-:W-:-:S08]  /*0360*/  DFMA R2, R14, R2, R14 ;  /* 0x000000020e02722b */ /* 0x000fd0000000000e */
[----:B------:R-:W-:-:S08]  /*0370*/  DMUL R4, R6, R2 ;  /* 0x0000000206047228 */ /* 0x000fd00000000000 */
        /* <DEDUP_REMOVED lines=9> */
.L_x_3:
[----:B------:R-:W-:Y:S05]  /*0410*/  BSYNC.RECONVERGENT B0 ;  /* 0x0000000000007941 */ /* 0x000fea0003800200 */
.L_x_2:
[----:B------:R-:W0:Y:S02]  /*0420*/  LDC.64 R4, c[0x0][0x390] ;  /* 0x0000e400ff047b82 */ /* 0x000e240000000a00 */
[----:B0-----:R-:W-:-:S05]  /*0430*/  IMAD.WIDE R4, R0, 0x8, R4 ;  /* 0x0000000800047825 */ /* 0x001fca00078e0204 */
[----:B------:R-:W-:Y:S01]  /*0440*/  STG.E.64 desc[UR4][R4.64], R2 ;  /* 0x0000000204007986 */ /* 0x000fe2000c101b04 */
[----:B------:R-:W-:Y:S05]  /*0450*/  EXIT ;  /* 0x000000000000794d */ /* 0x000fea0003800000 */
        .weak           $__internal_0_$__cuda_sm20_div_rn_f64_full
        .type           $__internal_0_$__cuda_sm20_div_rn_f64_full,@function
        .size           $__internal_0_$__cuda_sm20_div_rn_f64_full,(.L_x_10 - $__internal_0_$__cuda_sm20_div_rn_f64_full)
$__internal_0_$__cuda_sm20_div_rn_f64_full:
[C---:B------:R-:W-:Y:S01]  /*0460*/  FSETP.GEU.AND P0, PT, |R9|.reuse, 1.469367938527859385e-39, PT ;  /* 0x001000000900780b */ /* 0x040fe20003f0e200 */
[----:B------:R-:W-:Y:S01]  /*0470*/  IMAD.MOV.U32 R18, RZ, RZ, 0x1 ;  /* 0x00000001ff127424 */ /* 0x000fe200078e00ff */
[----:B------:R-:W-:Y:S01]  /*0480*/  LOP3.LUT R6, R9, 0x800fffff, RZ, 0xc0, !PT ;  /* 0x800fffff09067812 */ /* 0x000fe200078ec0ff */
[----:B------:R-:W-:Y:S01]  /*0490*/  BSSY.RECONVERGENT B1, `(.L_x_4) ;  /* 0x0000055000017945 */ /* 0x000fe20003800200 */
[C---:B------:R-:W-:Y:S02]  /*04a0*/  FSETP.GEU.AND P2, PT, |R11|.reuse, 1.469367938527859385e-39, PT ;  /* 0x001000000b00780b */ /* 0x040fe40003f4e200 */
[----:B------:R-:W-:Y:S01]  /*04b0*/  LOP3.LUT R7, R6, 0x3ff00000, RZ, 0xfc, !PT ;  /* 0x3ff0000006077812 */ /* 0x000fe200078efcff */
[----:B------:R-:W-:Y:S01]  /*04c0*/  IMAD.MOV.U32 R6, RZ, RZ, R8 ;  /* 0x000000ffff067224 */ /* 0x000fe200078e0008 */
[----:B------:R-:W-:Y:S02]  /*04d0*/  LOP3.LUT R13, R11, 0x7ff00000, RZ, 0xc0, !PT ;  /* 0x7ff000000b0d7812 */ /* 0x000fe400078ec0ff */
[----:B------:R-:W-:-:S03]  /*04e0*/  LOP3.LUT R16, R9, 0x7ff00000, RZ, 0xc0, !PT ;  /* 0x7ff0000009107812 */ /* 0x000fc600078ec0ff */
[----:B------:R-:W-:Y:S01]  /*04f0*/  @!P0 DMUL R6, R8, 8.98846567431157953865e+307 ;  /* 0x7fe0000008068828 */ /* 0x000fe20000000000 */
[----:B------:R-:W-:-:S03]  /*0500*/  ISETP.GE.U32.AND P1, PT, R13, R16, PT ;  /* 0x000000100d00720c */ /* 0x000fc60003f26070 */
[----:B------:R-:W-:Y:S01]  /*0510*/  @!P2 LOP3.LUT R14, R9, 0x7ff00000, RZ, 0xc0, !PT ;  /* 0x7ff00000090ea812 */ /* 0x000fe200078ec0ff */
[----:B------:R-:W-:Y:S01]  /*0520*/  @!P2 IMAD.MOV.U32 R20, RZ, RZ, RZ ;  /* 0x000000ffff14a224 */ /* 0x000fe200078e00ff */
[----:B------:R-:W0:Y:S02]  /*0530*/  MUFU.RCP64H R19, R7 ;  /* 0x0000000700137308 */ /* 0x000e240000001800 */
[----:B------:R-:W-:Y:S01]  /*0540*/  @!P2 ISETP.GE.U32.AND P3, PT, R13, R14, PT ;  /* 0x0000000e0d00a20c */ /* 0x000fe20003f66070 */
[----:B------:R-:W-:-:S05]  /*0550*/  IMAD.MOV.U32 R14, RZ, RZ, 0x1ca00000 ;  /* 0x1ca00000ff0e7424 */ /* 0x000fca00078e00ff */
[----:B------:R-:W-:-:S04]  /*0560*/  @!P2 SEL R15, R14, 0x63400000, !P3 ;  /* 0x634000000e0fa807 */ /* 0x000fc80005800000 */
[----:B------:R-:W-:-:S04]  /*0570*/  @!P2 LOP3.LUT R15, R15, 0x80000000, R11, 0xf8, !PT ;  /* 0x800000000f0fa812 */ /* 0x000fc800078ef80b */
[----:B------:R-:W-:Y:S01]  /*0580*/  @!P2 LOP3.LUT R21, R15, 0x100000, RZ, 0xfc, !PT ;  /* 0x001000000f15a812 */ /* 0x000fe200078efcff */
[----:B0-----:R-:W-:-:S08]  /*0590*/  DFMA R2, R18, -R6, 1 ;  /* 0x3ff000001202742b */ /* 0x001fd00000000806 */
[----:B------:R-:W-:-:S08]  /*05a0*/  DFMA R2, R2, R2, R2 ;  /* 0x000000020202722b */ /* 0x000fd00000000002 */
[----:B------:R-:W-:Y:S01]  /*05b0*/  DFMA R18, R18, R2, R18 ;  /* 0x000000021212722b */ /* 0x000fe20000000012 */
[----:B------:R-:W-:Y:S01]  /*05c0*/  SEL R3, R14, 0x63400000, !P1 ;  /* 0x634000000e037807 */ /* 0x000fe20004800000 */
[----:B------:R-:W-:-:S03]  /*05d0*/  IMAD.MOV.U32 R2, RZ, RZ, R10 ;  /* 0x000000ffff027224 */ /* 0x000fc600078e000a */
[----:B------:R-:W-:-:S03]  /*05e0*/  LOP3.LUT R3, R3, 0x800fffff, R11, 0xf8, !PT ;  /* 0x800fffff03037812 */ /* 0x000fc600078ef80b */
[----:B------:R-:W-:-:S03]  /*05f0*/  DFMA R22, R18, -R6, 1 ;  /* 0x3ff000001216742b */ /* 0x000fc60000000806 */
[----:B------:R-:W-:-:S05]  /*0600*/  @!P2 DFMA R2, R2, 2, -R20 ;  /* 0x400000000202a82b */ /* 0x000fca0000000814 */
[----:B------:R-:W-:Y:S01]  /*0610*/  DFMA R18, R18, R22, R18 ;  /* 0x000000161212722b */ /* 0x000fe20000000012 */
[----:B------:R-:W-:Y:S02]  /*0620*/  IMAD.MOV.U32 R23, RZ, RZ, R13 ;  /* 0x000000ffff177224 */ /* 0x000fe400078e000d */
[----:B------:R-:W-:Y:S01]  /*0630*/  IMAD.MOV.U32 R22, RZ, RZ, R16 ;  /* 0x000000ffff167224 */ /* 0x000fe200078e0010 */
[----:B------:R-:W-:Y:S02]  /*0640*/  @!P0 LOP3.LUT R22, R7, 0x7ff00000, RZ, 0xc0, !PT ;  /* 0x7ff0000007168812 */ /* 0x000fe400078ec0ff */
[----:B------:R-:W-:Y:S02]  /*0650*/  @!P2 LOP3.LUT R23, R3, 0x7ff00000, RZ, 0xc0, !PT ;  /* 0x7ff000000317a812 */ /* 0x000fe400078ec0ff */
[----:B------:R-:W-:Y:S01]  /*0660*/  DMUL R20, R18, R2 ;  /* 0x0000000212147228 */ /* 0x000fe20000000000 */
[----:B------:R-:W-:Y:S02]  /*0670*/  VIADD R24, R22, 0xffffffff ;  /* 0xffffffff16187836 */ /* 0x000fe40000000000 */
[----:B------:R-:W-:-:S05]  /*0680*/  VIADD R15, R23, 0xffffffff ;  /* 0xffffffff170f7836 */ /* 0x000fca0000000000 */
[----:B------:R-:W-:Y:S01]  /*0690*/  DFMA R16, R20, -R6, R2 ;  /* 0x800000061410722b */ /* 0x000fe20000000002 */
[----:B------:R-:W-:-:S04]  /*06a0*/  ISETP.GT.U32.AND P0, PT, R15, 0x7feffffe, PT ;  /* 0x7feffffe0f00780c */ /* 0x000fc80003f04070 */
[----:B------:R-:W-:-:S03]  /*06b0*/  ISETP.GT.U32.OR P0, PT, R24, 0x7feffffe, P0 ;  /* 0x7feffffe1800780c */ /* 0x000fc60000704470 */
[----:B------:R-:W-:-:S10]  /*06c0*/  DFMA R16, R18, R16, R20 ;  /* 0x000000101210722b */ /* 0x000fd40000000014 */
[----:B------:R-:W-:Y:S05]  /*06d0*/  @P0 BRA `(.L_x_5) ;  /* 0x00000000006c0947 */ /* 0x000fea0003800000 */
[----:B------:R-:W-:-:S04]  /*06e0*/  LOP3.LUT R18, R9, 0x7ff00000, RZ, 0xc0, !PT ;  /* 0x7ff0000009127812 */ /* 0x000fc800078ec0ff */
[CC--:B------:R-:W-:Y:S02]  /*06f0*/  VIADDMNMX R10, R13.reuse, -R18.reuse, 0xb9600000, !PT ;  /* 0xb96000000d0a7446 */ /* 0x0c0fe40007800912 */
[----:B------:R-:W-:Y:S02]  /*0700*/  ISETP.GE.U32.AND P0, PT, R13, R18, PT ;  /* 0x000000120d00720c */ /* 0x000fe40003f06070 */
[----:B------:R-:W-:Y:S02]  /*0710*/  VIMNMX R10, PT, PT, R10, 0x46a00000, PT ;  /* 0x46a000000a0a7848 */ /* 0x000fe40003fe0100 */
[----:B------:R-:W-:-:S05]  /*0720*/  SEL R13, R14, 0x63400000, !P0 ;  /* 0x634000000e0d7807 */ /* 0x000fca0004000000 */
[----:B------:R-:W-:Y:S02]  /*0730*/  IMAD.IADD R13, R10, 0x1, -R13 ;  /* 0x000000010a0d7824 */ /* 0x000fe400078e0a0d */
[----:B------:R-:W-:Y:S02]  /*0740*/  IMAD.MOV.U32 R10, RZ, RZ, RZ ;  /* 0x000000ffff0a7224 */ /* 0x000fe400078e00ff */
[----:B------:R-:W-:-:S06]  /*0750*/  VIADD R11, R13, 0x7fe00000 ;  /* 0x7fe000000d0b7836 */ /* 0x000fcc0000000000 */
[----:B------:R-:W-:-:S10]  /*0760*/  DMUL R14, R16, R10 ;  /* 0x0000000a100e7228 */ /* 0x000fd40000000000 */
[----:B------:R-:W-:-:S13]  /*0770*/  FSETP.GTU.AND P0, PT, |R15|, 1.469367938527859385e-39, PT ;  /* 0x001000000f00780b */ /* 0x000fda0003f0c200 */
[----:B------:R-:W-:Y:S05]  /*0780*/  @P0 BRA `(.L_x_6) ;  /* 0x0000000000940947 */ /* 0x000fea0003800000 */
[----:B------:R-:W-:Y:S01]  /*0790*/  DFMA R2, R16, -R6, R2 ;  /* 0x800000061002722b */ /* 0x000fe20000000002 */
[----:B------:R-:W-:-:S09]  /*07a0*/  IMAD.MOV.U32 R10, RZ, RZ, RZ ;  /* 0x000000ffff0a7224 */ /* 0x000fd200078e00ff */
[C---:B------:R-:W-:Y:S02]  /*07b0*/  FSETP.NEU.AND P0, PT, R3.reuse, RZ, PT ;  /* 0x000000ff0300720b */ /* 0x040fe40003f0d000 */
[----:B------:R-:W-:-:S04]  /*07c0*/  LOP3.LUT R9, R3, 0x80000000, R9, 0x48, !PT ;  /* 0x8000000003097812 */ /* 0x000fc800078e4809 */
[----:B------:R-:W-:-:S07]  /*07d0*/  LOP3.LUT R11, R9, R11, RZ, 0xfc, !PT ;  /* 0x0000000b090b7212 */ /* 0x000fce00078efcff */
[----:B------:R-:W-:Y:S05]  /*07e0*/  @!P0 BRA `(.L_x_6) ;  /* 0x00000000007c8947 */ /* 0x000fea0003800000 */
[----:B------:R-:W-:Y:S01]  /*07f0*/  IMAD.MOV R3, RZ, RZ, -R13 ;  /* 0x000000ffff037224 */ /* 0x000fe200078e0a0d */
[----:B------:R-:W-:Y:S01]  /*0800*/  DMUL.RP R10, R16, R10 ;  /* 0x0000000a100a7228 */ /* 0x000fe20000008000 */
[----:B------:R-:W-:-:S06]  /*0810*/  IMAD.MOV.U32 R2, RZ, RZ, RZ ;  /* 0x000000ffff027224 */ /* 0x000fcc00078e00ff */
[----:B------:R-:W-:-:S03]  /*0820*/  DFMA R2, R14, -R2, R16 ;  /* 0x800000020e02722b */ /* 0x000fc60000000010 */
[----:B------:R-:W-:-:S03]  /*0830*/  LOP3.LUT R9, R11, R9, RZ, 0x3c, !PT ;  /* 0x000000090b097212 */ /* 0x000fc600078e3cff */
[----:B------:R-:W-:-:S04]  /*0840*/  IADD3 R2, PT, PT, -R13, -0x43300000, RZ ;  /* 0xbcd000000d027810 */ /* 0x000fc80007ffe1ff */
[----:B------:R-:W-:-:S04]  /*0850*/  FSETP.NEU.AND P0, PT, |R3|, R2, PT ;  /* 0x000000020300720b */ /* 0x000fc80003f0d200 */
[----:B------:R-:W-:Y:S02]  /*0860*/  FSEL R14, R10, R14, !P0 ;  /* 0x0000000e0a0e7208 */ /* 0x000fe40004000000 */
[----:B------:R-:W-:Y:S01]  /*0870*/  FSEL R15, R9, R15, !P0 ;  /* 0x0000000f090f7208 */ /* 0x000fe20004000000 */
[----:B------:R-:W-:Y:S06]  /*0880*/  BRA `(.L_x_6) ;  /* 0x0000000000547947 */ /* 0x000fec0003800000 */
.L_x_5:
[----:B------:R-:W-:-:S14]  /*0890*/  DSETP.NAN.AND P0, PT, R10, R10, PT ;  /* 0x0000000a0a00722a */ /* 0x000fdc0003f08000 */
[----:B------:R-:W-:Y:S05]  /*08a0*/  @P0 BRA `(.L_x_7) ;  /* 0x0000000000440947 */ /* 0x000fea0003800000 */
[----:B------:R-:W-:-:S14]  /*08b0*/  DSETP.NAN.AND P0, PT, R8, R8, PT ;  /* 0x000000080800722a */ /* 0x000fdc0003f08000 */
[----:B------:R-:W-:Y:S05]  /*08c0*/  @P0 BRA `(.L_x_8) ;  /* 0x0000000000300947 */ /* 0x000fea0003800000 */
[----:B------:R-:W-:Y:S01]  /*08d0*/  ISETP.NE.AND P0, PT, R23, R22, PT ;  /* 0x000000161700720c */ /* 0x000fe20003f05270 */
[----:B------:R-:W-:Y:S02]  /*08e0*/  IMAD.MOV.U32 R14, RZ, RZ, 0x0 ;  /* 0x00000000ff0e7424 */ /* 0x000fe400078e00ff */
[----:B------:R-:W-:-:S10]  /*08f0*/  IMAD.MOV.U32 R15, RZ, RZ, -0x80000 ;  /* 0xfff80000ff0f7424 */ /* 0x000fd400078e00ff */
[----:B------:R-:W-:Y:S05]  /*0900*/  @!P0 BRA `(.L_x_6) ;  /* 0x0000000000348947 */ /* 0x000fea0003800000 */
[----:B------:R-:W-:Y:S02]  /*0910*/  ISETP.NE.AND P0, PT, R23, 0x7ff00000, PT ;  /* 0x7ff000001700780c */ /* 0x000fe40003f05270 */
[----:B------:R-:W-:Y:S02]  /*0920*/  LOP3.LUT R15, R11, 0x80000000, R9, 0x48, !PT ;  /* 0x800000000b0f7812 */ /* 0x000fe400078e4809 */
[----:B------:R-:W-:-:S13]  /*0930*/  ISETP.EQ.OR P0, PT, R22, RZ, !P0 ;  /* 0x000000ff1600720c */ /* 0x000fda0004702670 */
[----:B------:R-:W-:Y:S01]  /*0940*/  @P0 LOP3.LUT R2, R15, 0x7ff00000, RZ, 0xfc, !PT ;  /* 0x7ff000000f020812 */ /* 0x000fe200078efcff */
[----:B------:R-:W-:Y:S02]  /*0950*/  @!P0 IMAD.MOV.U32 R14, RZ, RZ, RZ ;  /* 0x000000ffff0e8224 */ /* 0x000fe400078e00ff */
[----:B------:R-:W-:Y:S02]  /*0960*/  @P0 IMAD.MOV.U32 R14, RZ, RZ, RZ ;  /* 0x000000ffff0e0224 */ /* 0x000fe400078e00ff */
[----:B------:R-:W-:Y:S01]  /*0970*/  @P0 IMAD.MOV.U32 R15, RZ, RZ, R2 ;  /* 0x000000ffff0f0224 */ /* 0x000fe200078e0002 */
[----:B------:R-:W-:Y:S06]  /*0980*/  BRA `(.L_x_6) ;  /* 0x0000000000147947 */ /* 0x000fec0003800000 */
.L_x_8:
[----:B------:R-:W-:Y:S01]  /*0990*/  LOP3.LUT R15, R9, 0x80000, RZ, 0xfc, !PT ;  /* 0x00080000090f7812 */ /* 0x000fe200078efcff */
[----:B------:R-:W-:Y:S01]  /*09a0*/  IMAD.MOV.U32 R14, RZ, RZ, R8 ;  /* 0x000000ffff0e7224 */ /* 0x000fe200078e0008 */
[----:B------:R-:W-:Y:S06]  /*09b0*/  BRA `(.L_x_6) ;  /* 0x0000000000087947 */ /* 0x000fec0003800000 */
.L_x_7:
[----:B------:R-:W-:Y:S01]  /*09c0*/  LOP3.LUT R15, R11, 0x80000, RZ, 0xfc, !PT ;  /* 0x000800000b0f7812 */ /* 0x000fe200078efcff */
[----:B------:R-:W-:-:S07]  /*09d0*/  IMAD.MOV.U32 R14, RZ, RZ, R10 ;  /* 0x000000ffff0e7224 */ /* 0x000fce00078e000a */
.L_x_6:
[----:B------:R-:W-:Y:S05]  /*09e0*/  BSYNC.RECONVERGENT B1 ;  /* 0x0000000000017941 */ /* 0x000fea0003800200 */
.L_x_4:
[----:B------:R-:W-:Y:S02]  /*09f0*/  IMAD.MOV.U32 R13, RZ, RZ, 0x0 ;  /* 0x00000000ff0d7424 */ /* 0x000fe400078e00ff */
[----:B------:R-:W-:Y:S02]  /*0a00*/  IMAD.MOV.U32 R2, RZ, RZ, R14 ;  /* 0x000000ffff027224 */ /* 0x000fe400078e000e */
[----:B------:R-:W-:Y:S01]  /*0a10*/  IMAD.MOV.U32 R3, RZ, RZ, R15 ;  /* 0x000000ffff037224 */ /* 0x000fe200078e000f */
[----:B------:R-:W-:Y:S06]  /*0a20*/  RET.REL.NODEC R12 `(_Z15update_clustersiiPdS_S_S_Pi) ;  /* 0xfffffff40c747950 */ /* 0x000fec0003c3ffff */
.L_x_9:
[----:B------:R-:W-:-:S00]  /*0a30*/  BRA `(.L_x_9) ;  /* 0xfffffffc00fc7947 */ /* 0x000fc0000383ffff */
[----:B------:R-:W-:-:S00]  /*0a40*/  NOP ;  /* 0x0000000000007918 */ /* 0x000fc00000000000 */
        /* <DEDUP_REMOVED lines=11> */
.L_x_10:


//--------------------- .nv.shared.reserved.0     --------------------------
	.section	.nv.shared.reserved.0,"aw",@nobits
	.weak		__nv_reservedSMEM_offset_0_alias
	.size		__nv_reservedSMEM_offset_0_alias, 0, 64
	.other		__nv_reservedSMEM_offset_0_alias,@"STO_CUDA_RESERVED_SHARED STV_DEFAULT"
__nv_reservedSMEM_offset_0_alias:
	.zero		0
	.zero		64


//--------------------- .nv.constant0._Z15update_clustersiiPdS_S_S_Pi --------------------------
	.section	.nv.constant0._Z15update_clustersiiPdS_S_S_Pi,"a",@progbits
	.sectionflags	@""
	.align	4
.nv.constant0._Z15update_clustersiiPdS_S_S_Pi:
	.zero		944


//--------------------- SYMBOLS --------------------------

	.type		.nv.reservedSmem.offset0,@object
	.size		.nv.reservedSmem.offset0,0x4
